	.headerflags	@"EF_CUDA_TEXMODE_UNIFIED EF_CUDA_64BIT_ADDRESS EF_CUDA_ACCELERATORS EF_CUDA_SM90 EF_CUDA_VIRTUAL_SM(EF_CUDA_SM90)"
	.elftype	@"ET_EXEC"


//--------------------- .nv.info                  --------------------------
	.section	.nv.info,"",@"SHT_CUDA_INFO"
	.align	4


	//----- nvinfo : EIATTR_REGCOUNT
	.align		4
        /*0000*/ 	.byte	0x04, 0x2f
        /*0002*/ 	.short	(.L_1 - .L_0)
	.align		4
.L_0:
        /*0004*/ 	.word	index@(triton_poi_fused__to_copy_143)
        /*0008*/ 	.word	0x0000000a


	//----- nvinfo : EIATTR_MIN_STACK_SIZE
	.align		4
.L_1:
        /*000c*/ 	.byte	0x04, 0x12
        /*000e*/ 	.short	(.L_3 - .L_2)
	.align		4
.L_2:
        /*0010*/ 	.word	index@(triton_poi_fused__to_copy_143)
        /*0014*/ 	.word	0x00000000


	//----- nvinfo : EIATTR_FRAME_SIZE
	.align		4
.L_3:
        /*0018*/ 	.byte	0x04, 0x11
        /*001a*/ 	.short	(.L_5 - .L_4)
	.align		4
.L_4:
        /*001c*/ 	.word	index@(triton_poi_fused__to_copy_143)
        /*0020*/ 	.word	0x00000000


	//----- nvinfo : EIATTR_MIN_STACK_SIZE
	.align		4
.L_5:
        /*0024*/ 	.byte	0x04, 0x12
        /*0026*/ 	.short	(.L_7 - .L_6)
	.align		4
.L_6:
        /*0028*/ 	.word	index@(triton_poi_fused__to_copy_143)
        /*002c*/ 	.word	0x00000000
.L_7:


//--------------------- .nv.info.triton_poi_fused__to_copy_143 --------------------------
	.section	.nv.info.triton_poi_fused__to_copy_143,"",@"SHT_CUDA_INFO"
	.sectionflags	@""
	.align	4


	//----- nvinfo : EIATTR_CUDA_API_VERSION
	.align		4
        /*0000*/ 	.byte	0x04, 0x37
        /*0002*/ 	.short	(.L_9 - .L_8)
.L_8:
        /*0004*/ 	.word	0x0000007c


	//----- nvinfo : EIATTR_KPARAM_INFO
	.align		4
.L_9:
        /*0008*/ 	.byte	0x04, 0x17
        /*000a*/ 	.short	(.L_11 - .L_10)
.L_10:
        /*000c*/ 	.word	0x00000000
        /*0010*/ 	.short	0x0001
        /*0012*/ 	.short	0x0008
        /*0014*/ 	.byte	0x00, 0xf0, 0x11, 0x00


	//----- nvinfo : EIATTR_KPARAM_INFO
	.align		4
.L_11:
        /*0018*/ 	.byte	0x04, 0x17
        /*001a*/ 	.short	(.L_13 - .L_12)
.L_12:
        /*001c*/ 	.word	0x00000000
        /*0020*/ 	.short	0x0000
        /*0022*/ 	.short	0x0000
        /*0024*/ 	.byte	0x00, 0xf4, 0x21, 0x00


	//----- nvinfo : EIATTR_SPARSE_MMA_MASK
	.align		4
.L_13:
        /*0028*/ 	.byte	0x03, 0x50
        /*002a*/ 	.short	0x0000


	//----- nvinfo : EIATTR_MAXREG_COUNT
	.align		4
        /*002c*/ 	.byte	0x03, 0x1b
        /*002e*/ 	.short	0x00ff


	//----- nvinfo : EIATTR_EXIT_INSTR_OFFSETS
	.align		4
        /*0030*/ 	.byte	0x04, 0x1c
        /*0032*/ 	.short	(.L_15 - .L_14)


	//   ....[0]....
.L_14:
        /*0034*/ 	.word	0x00000170


	//   ....[1]....
        /*0038*/ 	.word	0x000001a0


	//----- nvinfo : EIATTR_REQNTID
	.align		4
.L_15:
        /*003c*/ 	.byte	0x04, 0x10
        /*003e*/ 	.short	(.L_17 - .L_16)
.L_16:
        /*0040*/ 	.word	0x00000020
        /*0044*/ 	.word	0x00000001
        /*0048*/ 	.word	0x00000001


	//----- nvinfo : EIATTR_CBANK_PARAM_SIZE
	.align		4
.L_17:
        /*004c*/ 	.byte	0x03, 0x19
        /*004e*/ 	.short	0x000c


	//----- nvinfo : EIATTR_PARAM_CBANK
	.align		4
        /*0050*/ 	.byte	0x04, 0x0a
        /*0052*/ 	.short	(.L_19 - .L_18)
	.align		4
.L_18:
        /*0054*/ 	.word	index@(.nv.constant0.triton_poi_fused__to_copy_143)
        /*0058*/ 	.short	0x0210
        /*005a*/ 	.short	0x000c


	//----- nvinfo : EIATTR_SW_WAR
	.align		4
.L_19:
        /*005c*/ 	.byte	0x04, 0x36
        /*005e*/ 	.short	(.L_21 - .L_20)
.L_20:
        /*0060*/ 	.word	0x00000008
.L_21:


//--------------------- .nv.callgraph             --------------------------
	.section	.nv.callgraph,"",@"SHT_CUDA_CALLGRAPH"
	.align	4
	.sectionentsize	8
	.align		4
        /*0000*/ 	.word	0x00000000
	.align		4
        /*0004*/ 	.word	0xffffffff
	.align		4
        /*0008*/ 	.word	0x00000000
	.align		4
        /*000c*/ 	.word	0xfffffffe
	.align		4
        /*0010*/ 	.word	0x00000000
	.align		4
        /*0014*/ 	.word	0xfffffffd
	.align		4
        /*0018*/ 	.word	0x00000000
	.align		4
        /*001c*/ 	.word	0xfffffffc


//--------------------- .text.triton_poi_fused__to_copy_143 --------------------------
	.section	.text.triton_poi_fused__to_copy_143,"ax",@progbits
	.align	128
        .global         triton_poi_fused__to_copy_143
        .type           triton_poi_fused__to_copy_143,@function
        .size           triton_poi_fused__to_copy_143,(.L_x_1 - triton_poi_fused__to_copy_143)
        .other          triton_poi_fused__to_copy_143,@"STO_CUDA_ENTRY STV_DEFAULT"
triton_poi_fused__to_copy_143:
.text.triton_poi_fused__to_copy_143:
[----:B------:R-:W0:Y:S02]  /*0000*/  LDC R1, c[0x0][0x28] ;  /* 0x00000a00ff017b82 */ /* 0x000e240000000800 */
[----:B------:R-:W1:Y:S01]  /*0010*/  S2R R0, SR_TID.X ;  /* 0x0000000000007919 */ /* 0x000e620000002100 */
[----:B------:R-:W-:Y:S01]  /*0020*/  IMAD.MOV.U32 R7, RZ, RZ, 0x3d000000 ;  /* 0x3d000000ff077424 */ /* 0x000fe200078e00ff */
[----:B------:R-:W2:Y:S01]  /*0030*/  S2R R5, SR_CTAID.X ;  /* 0x0000000000057919 */ /* 0x000ea20000002500 */
[----:B-1----:R-:W-:-:S05]  /*0040*/  IMAD.SHL.U32 R0, R0, 0x2, RZ ;  /* 0x0000000200007824 */ /* 0x002fca00078e00ff */
[----:B------:R-:W-:-:S05]  /*0050*/  LOP3.LUT R0, R0, 0x3e, RZ, 0xc0, !PT ;  /* 0x0000003e00007812 */ /* 0x000fca00078ec0ff */
[----:B--2---:R-:W-:-:S05]  /*0060*/  IMAD R5, R5, 0x40, R0 ;  /* 0x0000004005057824 */ /* 0x004fca00078e0200 */
[----:B------:R-:W-:Y:S02]  /*0070*/  IADD3 R0, R5, 0x1, RZ ;  /* 0x0000000105007810 */ /* 0x000fe40007ffe0ff */
[----:B------:R-:W-:Y:S02]  /*0080*/  I2FP.F32.S32 R2, R5 ;  /* 0x0000000500027245 */ /* 0x000fe40000201400 */
[----:B------:R-:W-:Y:S02]  /*0090*/  I2FP.F32.S32 R0, R0 ;  /* 0x0000000000007245 */ /* 0x000fe40000201400 */
[----:B------:R-:W-:Y:S01]  /*00a0*/  ISETP.GE.AND P0, PT, R5, 0x40, PT ;  /* 0x000000400500780c */ /* 0x000fe20003f06270 */
[----:B------:R-:W-:Y:S02]  /*00b0*/  FADD R2, R2, 0.5 ;  /* 0x3f00000002027421 */ /* 0x000fe40000000000 */
[----:B------:R-:W-:Y:S02]  /*00c0*/  FADD R0, R0, 0.5 ;  /* 0x3f00000000007421 */ /* 0x000fe40000000000 */
[----:B------:R-:W-:-:S02]  /*00d0*/  FFMA R4, R2, R7, -0.5 ;  /* 0xbf00000002047423 */ /* 0x000fc40000000007 */
[----:B------:R-:W1:Y:S01]  /*00e0*/  LDC.64 R2, c[0x0][0x210] ;  /* 0x00008400ff027b82 */ /* 0x000e620000000a00 */
[----:B------:R-:W-:Y:S02]  /*00f0*/  FFMA R0, R0, R7, -0.5 ;  /* 0xbf00000000007423 */ /* 0x000fe40000000007 */
[----:B------:R-:W-:-:S03]  /*0100*/  FMNMX R4, RZ, R4, !PT ;  /* 0x00000004ff047209 */ /* 0x000fc60007800000 */
[----:B------:R-:W-:-:S03]  /*0110*/  FMNMX R0, RZ, R0, !PT ;  /* 0x00000000ff007209 */ /* 0x000fc60007800000 */
[----:B------:R-:W2:Y:S08]  /*0120*/  F2I.TRUNC.NTZ R4, R4 ;  /* 0x0000000400047305 */ /* 0x000eb0000020f100 */
[----:B------:R-:W3:Y:S01]  /*0130*/  F2I.TRUNC.NTZ R6, R0 ;  /* 0x0000000000067305 */ /* 0x000ee2000020f100 */
[----:B-1----:R-:W-:Y:S01]  /*0140*/  IMAD.WIDE R2, R5, 0x8, R2 ;  /* 0x0000000805027825 */ /* 0x002fe200078e0202 */
[----:B--2---:R-:W-:-:S02]  /*0150*/  SHF.R.S32.HI R5, RZ, 0x1f, R4 ;  /* 0x0000001fff057819 */ /* 0x004fc40000011404 */
[----:B---3--:R-:W-:Y:S01]  /*0160*/  SHF.R.S32.HI R7, RZ, 0x1f, R6 ;  /* 0x0000001fff077819 */ /* 0x008fe20000011406 */
[----:B------:R-:W-:Y:S06]  /*0170*/  @P0 EXIT ;  /* 0x000000000000094d */ /* 0x000fec0003800000 */
[----:B------:R-:W-:Y:S02]  /*0180*/  ULDC.64 UR4, c[0x0][0x208] ;  /* 0x0000820000047ab9 */ /* 0x000fe40000000a00 */
[----:B------:R-:W-:Y:S01]  /*0190*/  STG.E.128 desc[UR4][R2.64], R4 ;  /* 0x0000000402007986 */ /* 0x000fe2000c101d04 */
[----:B------:R-:W-:Y:S05]  /*01a0*/  EXIT ;  /* 0x000000000000794d */ /* 0x000fea0003800000 */
.L_x_0:
[----:B------:R-:W-:-:S00]  /*01b0*/  BRA `(.L_x_0) ;  /* 0xfffffffc00fc7947 */ /* 0x000fc0000383ffff */
[----:B------:R-:W-:-:S00]  /*01c0*/  NOP ;  /* 0x0000000000007918 */ /* 0x000fc00000000000 */
        /* <DEDUP_REMOVED lines=11> */
.L_x_1:


//--------------------- .nv.constant0.triton_poi_fused__to_copy_143 --------------------------
	.section	.nv.constant0.triton_poi_fused__to_copy_143,"a",@progbits
	.sectionflags	@""
	.align	4
.nv.constant0.triton_poi_fused__to_copy_143:
	.zero		540
